//
// Generated by NVIDIA NVVM Compiler
//
// Compiler Build ID: CL-36424714
// Cuda compilation tools, release 13.0, V13.0.88
// Based on NVVM 20.0.0
//

.version 9.0
.target sm_100
.address_size 64

	// .globl	_Z25unique_idx_calc_threadIdxPi
.extern .func  (.param .b32 func_retval0) vprintf
(
	.param .b64 vprintf_param_0,
	.param .b64 vprintf_param_1
)
;
.global .align 1 .b8 $str[30] = {32, 109, 121, 32, 116, 104, 114, 101, 97, 100, 73, 100, 120, 58, 32, 37, 100, 44, 118, 97, 108, 117, 101, 58, 32, 37, 100, 32, 10};
.global .align 1 .b8 $str$1[55] = {32, 98, 108, 111, 99, 107, 73, 100, 120, 46, 120, 58, 32, 37, 100, 44, 32, 116, 104, 114, 101, 97, 100, 73, 100, 120, 46, 120, 58, 32, 37, 100, 44, 32, 103, 105, 100, 58, 32, 37, 100, 44, 32, 118, 97, 108, 117, 101, 58, 32, 37, 100, 32, 10};

.visible .entry _Z25unique_idx_calc_threadIdxPi(
	.param .u64 .ptr .align 1 _Z25unique_idx_calc_threadIdxPi_param_0
)
{
	.local .align 8 .b8 	__local_depot0[8];
	.reg .b64 	%SP;
	.reg .b64 	%SPL;
	.reg .b32 	%r<5>;
	.reg .b64 	%rd<9>;

	mov.u64 	%SPL, __local_depot0;
	cvta.local.u64 	%SP, %SPL;
	ld.param.u64 	%rd1, [_Z25unique_idx_calc_threadIdxPi_param_0];
	cvta.to.global.u64 	%rd2, %rd1;
	add.u64 	%rd3, %SP, 0;
	add.u64 	%rd4, %SPL, 0;
	mov.u32 	%r1, %tid.x;
	mul.wide.u32 	%rd5, %r1, 4;
	add.s64 	%rd6, %rd2, %rd5;
	ld.global.u32 	%r2, [%rd6];
	st.local.v2.u32 	[%rd4], {%r1, %r2};
	mov.u64 	%rd7, $str;
	cvta.global.u64 	%rd8, %rd7;
	{ // callseq 0, 0
	.param .b64 param0;
	st.param.b64 	[param0], %rd8;
	.param .b64 param1;
	st.param.b64 	[param1], %rd3;
	.param .b32 retval0;
	call.uni (retval0), 
	vprintf, 
	(
	param0, 
	param1
	);
	ld.param.b32 	%r3, [retval0];
	} // callseq 0
	ret;

}
	// .globl	_Z22unique_gid_calculationPi
.visible .entry _Z22unique_gid_calculationPi(
	.param .u64 .ptr .align 1 _Z22unique_gid_calculationPi_param_0
)
{
	.local .align 16 .b8 	__local_depot1[16];
	.reg .b64 	%SP;
	.reg .b64 	%SPL;
	.reg .b32 	%r<8>;
	.reg .b64 	%rd<9>;

	mov.u64 	%SPL, __local_depot1;
	cvta.local.u64 	%SP, %SPL;
	ld.param.u64 	%rd1, [_Z22unique_gid_calculationPi_param_0];
	cvta.to.global.u64 	%rd2, %rd1;
	add.u64 	%rd3, %SP, 0;
	add.u64 	%rd4, %SPL, 0;
	mov.u32 	%r1, %tid.x;
	mov.u32 	%r2, %ctaid.x;
	mov.u32 	%r3, %ntid.x;
	mad.lo.s32 	%r4, %r2, %r3, %r1;
	mul.wide.s32 	%rd5, %r4, 4;
	add.s64 	%rd6, %rd2, %rd5;
	ld.global.u32 	%r5, [%rd6];
	st.local.v4.u32 	[%rd4], {%r2, %r1, %r4, %r5};
	mov.u64 	%rd7, $str$1;
	cvta.global.u64 	%rd8, %rd7;
	{ // callseq 1, 0
	.param .b64 param0;
	st.param.b64 	[param0], %rd8;
	.param .b64 param1;
	st.param.b64 	[param1], %rd3;
	.param .b32 retval0;
	call.uni (retval0), 
	vprintf, 
	(
	param0, 
	param1
	);
	ld.param.b32 	%r6, [retval0];
	} // callseq 1
	ret;

}


// ===== COMPILED SASS (sm_100) =====

	.target	sm_100

	.elftype	@"ET_EXEC"


//--------------------- .note.nv.tkinfo           --------------------------
	.section	.note.nv.tkinfo,"",@"SHT_NOTE"
	.sectionflags	@"SHF_NOTE_NV_TKINFO"
	.tkinfo
        /*0018*/ 	.word	0x00000002
        /*0030*/ 	.string	""
        /*0030*/ 	.string	"ptxas"
        /*0030*/ 	.string	"Cuda compilation tools, release 13.0, V13.0.88"
        /*0030*/ 	.string	"Build cuda_13.0.r13.0/compiler.36424714_0"
        /*0030*/ 	.string	"-arch sm_100 -m 64 "



//--------------------- .note.nv.cuinfo           --------------------------
	.section	.note.nv.cuinfo,"",@"SHT_NOTE"
	.sectionflags	@"SHF_NOTE_NV_CUINFO"
        /*0018*/ 	.short	0x0002
        /*001a*/ 	.short	0x0064
        /*001c*/ 	.short	0x0082
	.zero		2


//--------------------- .nv.info                  --------------------------
	.section	.nv.info,"",@"SHT_CUDA_INFO"
	.align	4


	//----- nvinfo : EIATTR_REGCOUNT
	.align		4
        /*0000*/ 	.byte	0x04, 0x2f
        /*0002*/ 	.short	(.L_3 - .L_2)
	.align		4
.L_2:
        /*0004*/ 	.word	index@(_Z25unique_idx_calc_threadIdxPi)
        /*0008*/ 	.word	0x00000018


	//----- nvinfo : EIATTR_FRAME_SIZE
	.align		4
.L_3:
        /*000c*/ 	.byte	0x04, 0x11
        /*000e*/ 	.short	(.L_5 - .L_4)
	.align		4
.L_4:
        /*0010*/ 	.word	index@(_Z25unique_idx_calc_threadIdxPi)
        /*0014*/ 	.word	0x00000008


	//----- nvinfo : EIATTR_REGCOUNT
	.align		4
.L_5:
        /*0018*/ 	.byte	0x04, 0x2f
        /*001a*/ 	.short	(.L_7 - .L_6)
	.align		4
.L_6:
        /*001c*/ 	.word	index@(_Z22unique_gid_calculationPi)
        /*0020*/ 	.word	0x00000018


	//----- nvinfo : EIATTR_FRAME_SIZE
	.align		4
.L_7:
        /*0024*/ 	.byte	0x04, 0x11
        /*0026*/ 	.short	(.L_9 - .L_8)
	.align		4
.L_8:
        /*0028*/ 	.word	index@(_Z22unique_gid_calculationPi)
        /*002c*/ 	.word	0x00000010


	//----- nvinfo : EIATTR_MIN_STACK_SIZE
	.align		4
.L_9:
        /*0030*/ 	.byte	0x04, 0x12
        /*0032*/ 	.short	(.L_11 - .L_10)
	.align		4
.L_10:
        /*0034*/ 	.word	index@(_Z22unique_gid_calculationPi)
        /*0038*/ 	.word	0x00000010


	//----- nvinfo : EIATTR_MIN_STACK_SIZE
	.align		4
.L_11:
        /*003c*/ 	.byte	0x04, 0x12
        /*003e*/ 	.short	(.L_13 - .L_12)
	.align		4
.L_12:
        /*0040*/ 	.word	index@(_Z25unique_idx_calc_threadIdxPi)
        /*0044*/ 	.word	0x00000008
.L_13:


//--------------------- .nv.compat                --------------------------
	.section	.nv.compat,"",@"SHT_CUDA_COMPAT_INFO"
	.align	4
        /*0000*/ 	.byte	0x02, 0x09, 0x00, 0x00, 0x02, 0x02, 0x01, 0x00, 0x02, 0x05, 0x05, 0x00, 0x03, 0x07, 0x01, 0x01
        /*0010*/ 	.byte	0x02, 0x03, 0x00, 0x00, 0x02, 0x06, 0x01, 0x00, 0x04, 0x0b, 0x08, 0x00, 0x09, 0x00, 0x00, 0x00
        /*0020*/ 	.byte	0x00, 0x00, 0x00, 0x00


//--------------------- .nv.info._Z22unique_gid_calculationPi --------------------------
	.section	.nv.info._Z22unique_gid_calculationPi,"",@"SHT_CUDA_INFO"
	.sectionflags	@""
	.align	4


	//----- nvinfo : EIATTR_CUDA_API_VERSION
	.align		4
        /*0000*/ 	.byte	0x04, 0x37
        /*0002*/ 	.short	(.L_15 - .L_14)
.L_14:
        /*0004*/ 	.word	0x00000082


	//----- nvinfo : EIATTR_KPARAM_INFO
	.align		4
.L_15:
        /*0008*/ 	.byte	0x04, 0x17
        /*000a*/ 	.short	(.L_17 - .L_16)
.L_16:
        /*000c*/ 	.word	0x00000000
        /*0010*/ 	.short	0x0000
        /*0012*/ 	.short	0x0000
        /*0014*/ 	.byte	0x00, 0xf5, 0x21, 0x00


	//----- nvinfo : EIATTR_SPARSE_MMA_MASK
	.align		4
.L_17:
        /*0018*/ 	.byte	0x03, 0x50
        /*001a*/ 	.short	0x0000


	//----- nvinfo : EIATTR_MAXREG_COUNT
	.align		4
        /*001c*/ 	.byte	0x03, 0x1b
        /*001e*/ 	.short	0x00ff


	//----- nvinfo : EIATTR_EXTERNS
	.align		4
        /*0020*/ 	.byte	0x04, 0x0f
        /*0022*/ 	.short	(.L_19 - .L_18)


	//   ....[0]....
	.align		4
.L_18:
        /*0024*/ 	.word	index@(vprintf)


	//----- nvinfo : EIATTR_MERCURY_ISA_VERSION
	.align		4
.L_19:
        /*0028*/ 	.byte	0x03, 0x5f
        /*002a*/ 	.short	0x0101


	//----- nvinfo : EIATTR_VRC_CTA_INIT_COUNT
	.align		4
        /*002c*/ 	.byte	0x02, 0x4a
	.zero		1
	.zero		1


	//----- nvinfo : EIATTR_SYSCALL_OFFSETS
	.align		4
        /*0030*/ 	.byte	0x04, 0x46
        /*0032*/ 	.short	(.L_21 - .L_20)


	//   ....[0]....
.L_20:
        /*0034*/ 	.word	0x00000150


	//----- nvinfo : EIATTR_EXIT_INSTR_OFFSETS
	.align		4
.L_21:
        /*0038*/ 	.byte	0x04, 0x1c
        /*003a*/ 	.short	(.L_23 - .L_22)


	//   ....[0]....
.L_22:
        /*003c*/ 	.word	0x00000160


	//----- nvinfo : EIATTR_CBANK_PARAM_SIZE
	.align		4
.L_23:
        /*0040*/ 	.byte	0x03, 0x19
        /*0042*/ 	.short	0x0008


	//----- nvinfo : EIATTR_PARAM_CBANK
	.align		4
        /*0044*/ 	.byte	0x04, 0x0a
        /*0046*/ 	.short	(.L_25 - .L_24)
	.align		4
.L_24:
        /*0048*/ 	.word	index@(.nv.constant0._Z22unique_gid_calculationPi)
        /*004c*/ 	.short	0x0380
        /*004e*/ 	.short	0x0008


	//----- nvinfo : EIATTR_SW_WAR
	.align		4
.L_25:
        /*0050*/ 	.byte	0x04, 0x36
        /*0052*/ 	.short	(.L_27 - .L_26)
.L_26:
        /*0054*/ 	.word	0x00000008
.L_27:


//--------------------- .nv.info._Z25unique_idx_calc_threadIdxPi --------------------------
	.section	.nv.info._Z25unique_idx_calc_threadIdxPi,"",@"SHT_CUDA_INFO"
	.sectionflags	@""
	.align	4


	//----- nvinfo : EIATTR_CUDA_API_VERSION
	.align		4
        /*0000*/ 	.byte	0x04, 0x37
        /*0002*/ 	.short	(.L_29 - .L_28)
.L_28:
        /*0004*/ 	.word	0x00000082


	//----- nvinfo : EIATTR_KPARAM_INFO
	.align		4
.L_29:
        /*0008*/ 	.byte	0x04, 0x17
        /*000a*/ 	.short	(.L_31 - .L_30)
.L_30:
        /*000c*/ 	.word	0x00000000
        /*0010*/ 	.short	0x0000
        /*0012*/ 	.short	0x0000
        /*0014*/ 	.byte	0x00, 0xf5, 0x21, 0x00


	//----- nvinfo : EIATTR_SPARSE_MMA_MASK
	.align		4
.L_31:
        /*0018*/ 	.byte	0x03, 0x50
        /*001a*/ 	.short	0x0000


	//----- nvinfo : EIATTR_MAXREG_COUNT
	.align		4
        /*001c*/ 	.byte	0x03, 0x1b
        /*001e*/ 	.short	0x00ff


	//----- nvinfo : EIATTR_EXTERNS
	.align		4
        /*0020*/ 	.byte	0x04, 0x0f
        /*0022*/ 	.short	(.L_33 - .L_32)


	//   ....[0]....
	.align		4
.L_32:
        /*0024*/ 	.word	index@(vprintf)


	//----- nvinfo : EIATTR_MERCURY_ISA_VERSION
	.align		4
.L_33:
        /*0028*/ 	.byte	0x03, 0x5f
        /*002a*/ 	.short	0x0101


	//----- nvinfo : EIATTR_VRC_CTA_INIT_COUNT
	.align		4
        /*002c*/ 	.byte	0x02, 0x4a
	.zero		1
	.zero		1


	//----- nvinfo : EIATTR_SYSCALL_OFFSETS
	.align		4
        /*0030*/ 	.byte	0x04, 0x46
        /*0032*/ 	.short	(.L_35 - .L_34)


	//   ....[0]....
.L_34:
        /*0034*/ 	.word	0x00000120


	//----- nvinfo : EIATTR_EXIT_INSTR_OFFSETS
	.align		4
.L_35:
        /*0038*/ 	.byte	0x04, 0x1c
        /*003a*/ 	.short	(.L_37 - .L_36)


	//   ....[0]....
.L_36:
        /*003c*/ 	.word	0x00000130


	//----- nvinfo : EIATTR_CBANK_PARAM_SIZE
	.align		4
.L_37:
        /*0040*/ 	.byte	0x03, 0x19
        /*0042*/ 	.short	0x0008


	//----- nvinfo : EIATTR_PARAM_CBANK
	.align		4
        /*0044*/ 	.byte	0x04, 0x0a
        /*0046*/ 	.short	(.L_39 - .L_38)
	.align		4
.L_38:
        /*0048*/ 	.word	index@(.nv.constant0._Z25unique_idx_calc_threadIdxPi)
        /*004c*/ 	.short	0x0380
        /*004e*/ 	.short	0x0008


	//----- nvinfo : EIATTR_SW_WAR
	.align		4
.L_39:
        /*0050*/ 	.byte	0x04, 0x36
        /*0052*/ 	.short	(.L_41 - .L_40)
.L_40:
        /*0054*/ 	.word	0x00000008
.L_41:


//--------------------- .nv.callgraph             --------------------------
	.section	.nv.callgraph,"",@"SHT_CUDA_CALLGRAPH"
	.align	4
	.sectionentsize	8
	.align		4
        /*0000*/ 	.word	0x00000000
	.align		4
        /*0004*/ 	.word	0xffffffff
	.align		4
        /*0008*/ 	.word	index@(_Z22unique_gid_calculationPi)
	.align		4
        /*000c*/ 	.word	index@(vprintf)
	.align		4
        /*0010*/ 	.word	index@(_Z25unique_idx_calc_threadIdxPi)
	.align		4
        /*0014*/ 	.word	index@(vprintf)
	.align		4
        /*0018*/ 	.word	0x00000000
	.align		4
        /*001c*/ 	.word	0xfffffffe
	.align		4
        /*0020*/ 	.word	0x00000000
	.align		4
        /*0024*/ 	.word	0xfffffffd
	.align		4
        /*0028*/ 	.word	0x00000000
	.align		4
        /*002c*/ 	.word	0xfffffffc


//--------------------- .nv.constant4             --------------------------
	.section	.nv.constant4,"a",@progbits
	.align	8
	.align		8
.nv.constant4:
        /*0000*/ 	.dword	vprintf
	.align		8
        /*0008*/ 	.dword	$str
	.align		8
        /*0010*/ 	.dword	$str$1


//--------------------- .text._Z22unique_gid_calculationPi --------------------------
	.section	.text._Z22unique_gid_calculationPi,"ax",@progbits
	.align	128
        .global         _Z22unique_gid_calculationPi
        .type           _Z22unique_gid_calculationPi,@function
        .size           _Z22unique_gid_calculationPi,(.L_x_4 - _Z22unique_gid_calculationPi)
        .other          _Z22unique_gid_calculationPi,@"STO_CUDA_ENTRY STV_DEFAULT"
_Z22unique_gid_calculationPi:
.text._Z22unique_gid_calculationPi:
[----:B------:R-:W0:Y:S01]  /*0000*/  LDC R1, c[0x0][0x37c] ;  /* 0x0000df00ff017b82 */ /* 0x000e220000000800 */
[----:B------:R-:W1:Y:S07]  /*0010*/  S2R R13, SR_TID.X ;  /* 0x00000000000d7919 */ /* 0x000e6e0000002100 */
[----:B------:R-:W2:Y:S01]  /*0020*/  LDC.64 R2, c[0x0][0x380] ;  /* 0x0000e000ff027b82 */ /* 0x000ea20000000a00 */
[----:B------:R-:W3:Y:S01]  /*0030*/  LDCU UR6, c[0x0][0x2fc] ;  /* 0x00005f80ff0677ac */ /* 0x000ee20008000800 */
[----:B0-----:R-:W-:Y:S01]  /*0040*/  VIADD R1, R1, 0xfffffff0 ;  /* 0xfffffff001017836 */ /* 0x001fe20000000000 */
[----:B------:R-:W1:Y:S01]  /*0050*/  S2R R12, SR_CTAID.X ;  /* 0x00000000000c7919 */ /* 0x000e620000002500 */
[----:B------:R-:W1:Y:S01]  /*0060*/  LDCU UR7, c[0x0][0x360] ;  /* 0x00006c00ff0777ac */ /* 0x000e620008000800 */
[----:B------:R-:W0:Y:S01]  /*0070*/  LDCU.64 UR4, c[0x0][0x358] ;  /* 0x00006b00ff0477ac */ /* 0x000e220008000a00 */
[----:B------:R-:W-:Y:S01]  /*0080*/  MOV R0, 0x0 ;  /* 0x0000000000007802 */ /* 0x000fe20000000f00 */
[----:B------:R-:W4:Y:S01]  /*0090*/  LDCU.64 UR8, c[0x4][0x10] ;  /* 0x01000200ff0877ac */ /* 0x000f220008000a00 */
[----:B-1----:R-:W-:-:S04]  /*00a0*/  IMAD R14, R12, UR7, R13 ;  /* 0x000000070c0e7c24 */ /* 0x002fc8000f8e020d */
[----:B--2---:R-:W-:-:S05]  /*00b0*/  IMAD.WIDE R2, R14, 0x4, R2 ;  /* 0x000000040e027825 */ /* 0x004fca00078e0202 */
[----:B0-----:R-:W2:Y:S01]  /*00c0*/  LDG.E R15, desc[UR4][R2.64] ;  /* 0x00000004020f7981 */ /* 0x001ea2000c1e1900 */
[----:B------:R-:W0:Y:S01]  /*00d0*/  LDCU UR4, c[0x0][0x2f8] ;  /* 0x00005f00ff0477ac */ /* 0x000e220008000800 */
[----:B------:R1:W1:Y:S01]  /*00e0*/  LDC.64 R8, c[0x4][R0] ;  /* 0x0100000000087b82 */ /* 0x0002620000000a00 */
[----:B----4-:R-:W-:Y:S01]  /*00f0*/  IMAD.U32 R4, RZ, RZ, UR8 ;  /* 0x00000008ff047e24 */ /* 0x010fe2000f8e00ff */
[----:B------:R-:W-:Y:S02]  /*0100*/  MOV R5, UR9 ;  /* 0x0000000900057c02 */ /* 0x000fe40008000f00 */
[----:B0-----:R-:W-:-:S04]  /*0110*/  IADD3 R6, P0, PT, R1, UR4, RZ ;  /* 0x0000000401067c10 */ /* 0x001fc8000ff1e0ff */
[----:B---3--:R-:W-:Y:S01]  /*0120*/  IADD3.X R7, PT, PT, RZ, UR6, RZ, P0, !PT ;  /* 0x00000006ff077c10 */ /* 0x008fe200087fe4ff */
[----:B-12---:R0:W-:Y:S08]  /*0130*/  STL.128 [R1], R12 ;  /* 0x0000000c01007387 */ /* 0x0061f00000100c00 */
[----:B------:R-:W-:-:S07]  /*0140*/  LEPC R20, `(.L_x_0) ;  /* 0x000000001014794e */ /* 0x000fce0000000000 */
[----:B0-----:R-:W-:Y:S05]  /*0150*/  CALL.ABS.NOINC R8 ;  /* 0x0000000008007343 */ /* 0x001fea0003c00000 */
.L_x_0:
[----:B------:R-:W-:Y:S05]  /*0160*/  EXIT ;  /* 0x000000000000794d */ /* 0x000fea0003800000 */
.L_x_1:
[----:B------:R-:W-:-:S00]  /*0170*/  BRA `(.L_x_1) ;  /* 0xfffffffc00fc7947 */ /* 0x000fc0000383ffff */
[----:B------:R-:W-:-:S00]  /*0180*/  NOP ;  /* 0x0000000000007918 */ /* 0x000fc00000000000 */
[----:B------:R-:W-:-:S00]  /*0190*/  NOP ;  /* 0x0000000000007918 */ /* 0x000fc00000000000 */
[----:B------:R-:W-:-:S00]  /*01a0*/  NOP ;  /* 0x0000000000007918 */ /* 0x000fc00000000000 */
[----:B------:R-:W-:-:S00]  /*01b0*/  NOP ;  /* 0x0000000000007918 */ /* 0x000fc00000000000 */
[----:B------:R-:W-:-:S00]  /*01c0*/  NOP ;  /* 0x0000000000007918 */ /* 0x000fc00000000000 */
[----:B------:R-:W-:-:S00]  /*01d0*/  NOP ;  /* 0x0000000000007918 */ /* 0x000fc00000000000 */
[----:B------:R-:W-:-:S00]  /*01e0*/  NOP ;  /* 0x0000000000007918 */ /* 0x000fc00000000000 */
[----:B------:R-:W-:-:S00]  /*01f0*/  NOP ;  /* 0x0000000000007918 */ /* 0x000fc00000000000 */
.L_x_4:


//--------------------- .text._Z25unique_idx_calc_threadIdxPi --------------------------
	.section	.text._Z25unique_idx_calc_threadIdxPi,"ax",@progbits
	.align	128
        .global         _Z25unique_idx_calc_threadIdxPi
        .type           _Z25unique_idx_calc_threadIdxPi,@function
        .size           _Z25unique_idx_calc_threadIdxPi,(.L_x_5 - _Z25unique_idx_calc_threadIdxPi)
        .other          _Z25unique_idx_calc_threadIdxPi,@"STO_CUDA_ENTRY STV_DEFAULT"
_Z25unique_idx_calc_threadIdxPi:
.text._Z25unique_idx_calc_threadIdxPi:
[----:B------:R-:W0:Y:S01]  /*0000*/  LDC R1, c[0x0][0x37c] ;  /* 0x0000df00ff017b82 */ /* 0x000e220000000800 */
[----:B------:R-:W1:Y:S07]  /*0010*/  S2R R10, SR_TID.X ;  /* 0x00000000000a7919 */ /* 0x000e6e0000002100 */
[----:B------:R-:W1:Y:S01]  /*0020*/  LDC.64 R2, c[0x0][0x380] ;  /* 0x0000e000ff027b82 */ /* 0x000e620000000a00 */
[----:B------:R-:W2:Y:S01]  /*0030*/  LDCU.64 UR4, c[0x0][0x358] ;  /* 0x00006b00ff0477ac */ /* 0x000ea20008000a00 */
[----:B0-----:R-:W-:Y:S01]  /*0040*/  VIADD R1, R1, 0xfffffff8 ;  /* 0xfffffff801017836 */ /* 0x001fe20000000000 */
[----:B------:R-:W0:Y:S01]  /*0050*/  LDCU.64 UR6, c[0x4][0x8] ;  /* 0x01000100ff0677ac */ /* 0x000e220008000a00 */
[----:B-1----:R-:W-:-:S05]  /*0060*/  IMAD.WIDE.U32 R2, R10, 0x4, R2 ;  /* 0x000000040a027825 */ /* 0x002fca00078e0002 */
[----:B--2---:R-:W2:Y:S01]  /*0070*/  LDG.E R11, desc[UR4][R2.64] ;  /* 0x00000004020b7981 */ /* 0x004ea2000c1e1900 */
[----:B------:R-:W-:Y:S01]  /*0080*/  MOV R0, 0x0 ;  /* 0x0000000000007802 */ /* 0x000fe20000000f00 */
[----:B------:R-:W1:Y:S01]  /*0090*/  LDCU UR4, c[0x0][0x2f8] ;  /* 0x00005f00ff0477ac */ /* 0x000e620008000800 */
[----:B0-----:R-:W-:Y:S01]  /*00a0*/  IMAD.U32 R4, RZ, RZ, UR6 ;  /* 0x00000006ff047e24 */ /* 0x001fe2000f8e00ff */
[----:B------:R-:W-:Y:S01]  /*00b0*/  MOV R5, UR7 ;  /* 0x0000000700057c02 */ /* 0x000fe20008000f00 */
[----:B------:R0:W3:Y:S01]  /*00c0*/  LDC.64 R8, c[0x4][R0] ;  /* 0x0100000000087b82 */ /* 0x0000e20000000a00 */
[----:B------:R-:W4:Y:S01]  /*00d0*/  LDCU UR5, c[0x0][0x2fc] ;  /* 0x00005f80ff0577ac */ /* 0x000f220008000800 */
[----:B-1----:R-:W-:-:S05]  /*00e0*/  IADD3 R6, P0, PT, R1, UR4, RZ ;  /* 0x0000000401067c10 */ /* 0x002fca000ff1e0ff */
[----:B----4-:R-:W-:Y:S01]  /*00f0*/  IMAD.X R7, RZ, RZ, UR5, P0 ;  /* 0x00000005ff077e24 */ /* 0x010fe200080e06ff */
[----:B--23--:R0:W-:Y:S07]  /*0100*/  STL.64 [R1], R10 ;  /* 0x0000000a01007387 */ /* 0x00c1ee0000100a00 */
[----:B------:R-:W-:-:S07]  /*0110*/  LEPC R20, `(.L_x_2) ;  /* 0x000000001014794e */ /* 0x000fce0000000000 */
[----:B0-----:R-:W-:Y:S05]  /*0120*/  CALL.ABS.NOINC R8 ;  /* 0x0000000008007343 */ /* 0x001fea0003c00000 */
.L_x_2:
[----:B------:R-:W-:Y:S05]  /*0130*/  EXIT ;  /* 0x000000000000794d */ /* 0x000fea0003800000 */
.L_x_3:
        /* <DEDUP_REMOVED lines=12> */
.L_x_5:


//--------------------- .nv.global.init           --------------------------
	.section	.nv.global.init,"aw",@progbits
.nv.global.init:
	.type		$str,@object
	.size		$str,($str$1 - $str)
$str:
        /*0000*/ 	.byte	0x20, 0x6d, 0x79, 0x20, 0x74, 0x68, 0x72, 0x65, 0x61, 0x64, 0x49, 0x64, 0x78, 0x3a, 0x20, 0x25
        /*0010*/ 	.byte	0x64, 0x2c, 0x76, 0x61, 0x6c, 0x75, 0x65, 0x3a, 0x20, 0x25, 0x64, 0x20, 0x0a, 0x00
	.type		$str$1,@object
	.size		$str$1,(.L_1 - $str$1)
$str$1:
        /*001e*/ 	.byte	0x20, 0x62, 0x6c, 0x6f, 0x63, 0x6b, 0x49, 0x64, 0x78, 0x2e, 0x78, 0x3a, 0x20, 0x25, 0x64, 0x2c
        /*002e*/ 	.byte	0x20, 0x74, 0x68, 0x72, 0x65, 0x61, 0x64, 0x49, 0x64, 0x78, 0x2e, 0x78, 0x3a, 0x20, 0x25, 0x64
        /*003e*/ 	.byte	0x2c, 0x20, 0x67, 0x69, 0x64, 0x3a, 0x20, 0x25, 0x64, 0x2c, 0x20, 0x76, 0x61, 0x6c, 0x75, 0x65
        /*004e*/ 	.byte	0x3a, 0x20, 0x25, 0x64, 0x20, 0x0a, 0x00
.L_1:


//--------------------- .nv.shared.reserved.0     --------------------------
	.section	.nv.shared.reserved.0,"aw",@nobits
	.weak		__nv_reservedSMEM_offset_0_alias
	.size		__nv_reservedSMEM_offset_0_alias, 0, 64
	.other		__nv_reservedSMEM_offset_0_alias,@"STO_CUDA_RESERVED_SHARED STV_DEFAULT"
__nv_reservedSMEM_offset_0_alias:
	.zero		0
	.zero		64


//--------------------- .nv.constant0._Z22unique_gid_calculationPi --------------------------
	.section	.nv.constant0._Z22unique_gid_calculationPi,"a",@progbits
	.sectionflags	@""
	.align	4
.nv.constant0._Z22unique_gid_calculationPi:
	.zero		904


//--------------------- .nv.constant0._Z25unique_idx_calc_threadIdxPi --------------------------
	.section	.nv.constant0._Z25unique_idx_calc_threadIdxPi,"a",@progbits
	.sectionflags	@""
	.align	4
.nv.constant0._Z25unique_idx_calc_threadIdxPi:
	.zero		904


//--------------------- SYMBOLS --------------------------

	.type		.nv.reservedSmem.offset0,@object
	.size		.nv.reservedSmem.offset0,0x4
	.type		vprintf,@function
